	.headerflags	@"EF_CUDA_TEXMODE_UNIFIED EF_CUDA_64BIT_ADDRESS EF_CUDA_ACCELERATORS EF_CUDA_SM90 EF_CUDA_VIRTUAL_SM(EF_CUDA_SM90)"
	.elftype	@"ET_EXEC"


//--------------------- .nv.info                  --------------------------
	.section	.nv.info,"",@"SHT_CUDA_INFO"
	.align	4


	//----- nvinfo : EIATTR_REGCOUNT
	.align		4
        /*0000*/ 	.byte	0x04, 0x2f
        /*0002*/ 	.short	(.L_3 - .L_2)
	.align		4
.L_2:
        /*0004*/ 	.word	index@(triton_poi_fused__native_batch_norm_legit_no_training_add_relu_3)
        /*0008*/ 	.word	0x00000020


	//----- nvinfo : EIATTR_MIN_STACK_SIZE
	.align		4
.L_3:
        /*000c*/ 	.byte	0x04, 0x12
        /*000e*/ 	.short	(.L_5 - .L_4)
	.align		4
.L_4:
        /*0010*/ 	.word	index@(triton_poi_fused__native_batch_norm_legit_no_training_add_relu_3)
        /*0014*/ 	.word	0x00000000


	//----- nvinfo : EIATTR_FRAME_SIZE
	.align		4
.L_5:
        /*0018*/ 	.byte	0x04, 0x11
        /*001a*/ 	.short	(.L_7 - .L_6)
	.align		4
.L_6:
        /*001c*/ 	.word	index@(triton_poi_fused__native_batch_norm_legit_no_training_add_relu_3)
        /*0020*/ 	.word	0x00000000


	//----- nvinfo : EIATTR_MIN_STACK_SIZE
	.align		4
.L_7:
        /*0024*/ 	.byte	0x04, 0x12
        /*0026*/ 	.short	(.L_9 - .L_8)
	.align		4
.L_8:
        /*0028*/ 	.word	index@(triton_poi_fused__native_batch_norm_legit_no_training_add_relu_3)
        /*002c*/ 	.word	0x00000000
.L_9:


//--------------------- .nv.info.triton_poi_fused__native_batch_norm_legit_no_training_add_relu_3 --------------------------
	.section	.nv.info.triton_poi_fused__native_batch_norm_legit_no_training_add_relu_3,"",@"SHT_CUDA_INFO"
	.sectionflags	@""
	.align	4


	//----- nvinfo : EIATTR_CUDA_API_VERSION
	.align		4
        /*0000*/ 	.byte	0x04, 0x37
        /*0002*/ 	.short	(.L_11 - .L_10)
.L_10:
        /*0004*/ 	.word	0x0000007c


	//----- nvinfo : EIATTR_KPARAM_INFO
	.align		4
.L_11:
        /*0008*/ 	.byte	0x04, 0x17
        /*000a*/ 	.short	(.L_13 - .L_12)
.L_12:
        /*000c*/ 	.word	0x00000000
        /*0010*/ 	.short	0x0007
        /*0012*/ 	.short	0x0038
        /*0014*/ 	.byte	0x00, 0xf0, 0x11, 0x00


	//----- nvinfo : EIATTR_KPARAM_INFO
	.align		4
.L_13:
        /*0018*/ 	.byte	0x04, 0x17
        /*001a*/ 	.short	(.L_15 - .L_14)
.L_14:
        /*001c*/ 	.word	0x00000000
        /*0020*/ 	.short	0x0006
        /*0022*/ 	.short	0x0030
        /*0024*/ 	.byte	0x00, 0xf4, 0x21, 0x00


	//----- nvinfo : EIATTR_KPARAM_INFO
	.align		4
.L_15:
        /*0028*/ 	.byte	0x04, 0x17
        /*002a*/ 	.short	(.L_17 - .L_16)
.L_16:
        /*002c*/ 	.word	0x00000000
        /*0030*/ 	.short	0x0005
        /*0032*/ 	.short	0x0028
        /*0034*/ 	.byte	0x00, 0xf4, 0x21, 0x00


	//----- nvinfo : EIATTR_KPARAM_INFO
	.align		4
.L_17:
        /*0038*/ 	.byte	0x04, 0x17
        /*003a*/ 	.short	(.L_19 - .L_18)
.L_18:
        /*003c*/ 	.word	0x00000000
        /*0040*/ 	.short	0x0004
        /*0042*/ 	.short	0x0020
        /*0044*/ 	.byte	0x00, 0xf4, 0x21, 0x00


	//----- nvinfo : EIATTR_KPARAM_INFO
	.align		4
.L_19:
        /*0048*/ 	.byte	0x04, 0x17
        /*004a*/ 	.short	(.L_21 - .L_20)
.L_20:
        /*004c*/ 	.word	0x00000000
        /*0050*/ 	.short	0x0003
        /*0052*/ 	.short	0x0018
        /*0054*/ 	.byte	0x00, 0xf4, 0x21, 0x00


	//----- nvinfo : EIATTR_KPARAM_INFO
	.align		4
.L_21:
        /*0058*/ 	.byte	0x04, 0x17
        /*005a*/ 	.short	(.L_23 - .L_22)
.L_22:
        /*005c*/ 	.word	0x00000000
        /*0060*/ 	.short	0x0002
        /*0062*/ 	.short	0x0010
        /*0064*/ 	.byte	0x00, 0xf4, 0x21, 0x00


	//----- nvinfo : EIATTR_KPARAM_INFO
	.align		4
.L_23:
        /*0068*/ 	.byte	0x04, 0x17
        /*006a*/ 	.short	(.L_25 - .L_24)
.L_24:
        /*006c*/ 	.word	0x00000000
        /*0070*/ 	.short	0x0001
        /*0072*/ 	.short	0x0008
        /*0074*/ 	.byte	0x00, 0xf4, 0x21, 0x00


	//----- nvinfo : EIATTR_KPARAM_INFO
	.align		4
.L_25:
        /*0078*/ 	.byte	0x04, 0x17
        /*007a*/ 	.short	(.L_27 - .L_26)
.L_26:
        /*007c*/ 	.word	0x00000000
        /*0080*/ 	.short	0x0000
        /*0082*/ 	.short	0x0000
        /*0084*/ 	.byte	0x00, 0xf4, 0x21, 0x00


	//----- nvinfo : EIATTR_SPARSE_MMA_MASK
	.align		4
.L_27:
        /*0088*/ 	.byte	0x03, 0x50
        /*008a*/ 	.short	0x0000


	//----- nvinfo : EIATTR_MAXREG_COUNT
	.align		4
        /*008c*/ 	.byte	0x03, 0x1b
        /*008e*/ 	.short	0x00ff


	//----- nvinfo : EIATTR_EXIT_INSTR_OFFSETS
	.align		4
        /*0090*/ 	.byte	0x04, 0x1c
        /*0092*/ 	.short	(.L_29 - .L_28)


	//   ....[0]....
.L_28:
        /*0094*/ 	.word	0x00000780


	//----- nvinfo : EIATTR_REQNTID
	.align		4
.L_29:
        /*0098*/ 	.byte	0x04, 0x10
        /*009a*/ 	.short	(.L_31 - .L_30)
.L_30:
        /*009c*/ 	.word	0x00000080
        /*00a0*/ 	.word	0x00000001
        /*00a4*/ 	.word	0x00000001


	//----- nvinfo : EIATTR_CBANK_PARAM_SIZE
	.align		4
.L_31:
        /*00a8*/ 	.byte	0x03, 0x19
        /*00aa*/ 	.short	0x003c


	//----- nvinfo : EIATTR_PARAM_CBANK
	.align		4
        /*00ac*/ 	.byte	0x04, 0x0a
        /*00ae*/ 	.short	(.L_33 - .L_32)
	.align		4
.L_32:
        /*00b0*/ 	.word	index@(.nv.constant0.triton_poi_fused__native_batch_norm_legit_no_training_add_relu_3)
        /*00b4*/ 	.short	0x0210
        /*00b6*/ 	.short	0x003c


	//----- nvinfo : EIATTR_SW_WAR
	.align		4
.L_33:
        /*00b8*/ 	.byte	0x04, 0x36
        /*00ba*/ 	.short	(.L_35 - .L_34)
.L_34:
        /*00bc*/ 	.word	0x00000008
.L_35:


//--------------------- .nv.callgraph             --------------------------
	.section	.nv.callgraph,"",@"SHT_CUDA_CALLGRAPH"
	.align	4
	.sectionentsize	8
	.align		4
        /*0000*/ 	.word	0x00000000
	.align		4
        /*0004*/ 	.word	0xffffffff
	.align		4
        /*0008*/ 	.word	0x00000000
	.align		4
        /*000c*/ 	.word	0xfffffffe
	.align		4
        /*0010*/ 	.word	0x00000000
	.align		4
        /*0014*/ 	.word	0xfffffffd
	.align		4
        /*0018*/ 	.word	0x00000000
	.align		4
        /*001c*/ 	.word	0xfffffffc


//--------------------- .nv.constant4             --------------------------
	.section	.nv.constant4,"a",@progbits
	.align	8
	.align		8
.nv.constant4:
        /*0000*/ 	.dword	_$_str
	.align		8
        /*0008*/ 	.dword	_$_str_$_2


//--------------------- .text.triton_poi_fused__native_batch_norm_legit_no_training_add_relu_3 --------------------------
	.section	.text.triton_poi_fused__native_batch_norm_legit_no_training_add_relu_3,"ax",@progbits
	.align	128
        .global         triton_poi_fused__native_batch_norm_legit_no_training_add_relu_3
        .type           triton_poi_fused__native_batch_norm_legit_no_training_add_relu_3,@function
        .size           triton_poi_fused__native_batch_norm_legit_no_training_add_relu_3,(.L_x_1 - triton_poi_fused__native_batch_norm_legit_no_training_add_relu_3)
        .other          triton_poi_fused__native_batch_norm_legit_no_training_add_relu_3,@"STO_CUDA_ENTRY STV_DEFAULT"
triton_poi_fused__native_batch_norm_legit_no_training_add_relu_3:
.text.triton_poi_fused__native_batch_norm_legit_no_training_add_relu_3:
[----:B------:R-:W-:Y:S01]  /*0000*/  LDC R1, c[0x0][0x28] ;  /* 0x00000a00ff017b82 */ /* 0x000fe20000000800 */
[----:B------:R-:W1:Y:S07]  /*0010*/  S2R R0, SR_TID.X ;  /* 0x0000000000007919 */ /* 0x000e6e0000002100 */
[----:B------:R-:W2:Y:S01]  /*0020*/  LDC.64 R2, c[0x0][0x220] ;  /* 0x00008800ff027b82 */ /* 0x000ea20000000a00 */
[----:B------:R-:W-:Y:S01]  /*0030*/  ULDC.64 UR4, c[0x0][0x208] ;  /* 0x0000820000047ab9 */ /* 0x000fe20000000a00 */
[----:B------:R-:W3:Y:S06]  /*0040*/  S2R R21, SR_CTAID.X ;  /* 0x0000000000157919 */ /* 0x000eec0000002500 */
[----:B------:R-:W4:Y:S08]  /*0050*/  LDC.64 R10, c[0x0][0x218] ;  /* 0x00008600ff0a7b82 */ /* 0x000f300000000a00 */
[----:B------:R-:W5:Y:S08]  /*0060*/  LDC.64 R8, c[0x0][0x210] ;  /* 0x00008400ff087b82 */ /* 0x000f700000000a00 */
[----:B------:R-:W4:Y:S01]  /*0070*/  LDC.64 R28, c[0x0][0x228] ;  /* 0x00008a00ff1c7b82 */ /* 0x000f220000000a00 */
[----:B-1----:R-:W-:-:S07]  /*0080*/  SHF.L.U32 R0, R0, 0x2, RZ ;  /* 0x0000000200007819 */ /* 0x002fce00000006ff */
[----:B------:R-:W1:Y:S01]  /*0090*/  LDC.64 R26, c[0x0][0x230] ;  /* 0x00008c00ff1a7b82 */ /* 0x000e620000000a00 */
[----:B---3--:R-:W-:Y:S02]  /*00a0*/  SHF.R.S32.HI R4, RZ, 0x15, R21 ;  /* 0x00000015ff047819 */ /* 0x008fe40000011415 */
[----:B------:R-:W-:Y:S02]  /*00b0*/  LOP3.LUT R0, R0, 0x1fc, RZ, 0xc0, !PT ;  /* 0x000001fc00007812 */ /* 0x000fe400078ec0ff */
[----:B------:R-:W-:Y:S02]  /*00c0*/  SGXT R4, R4, 0x1 ;  /* 0x000000010404781a */ /* 0x000fe40000000200 */
[----:B------:R-:W-:-:S04]  /*00d0*/  LEA R21, R21, R0, 0xa ;  /* 0x0000000015157211 */ /* 0x000fc800078e50ff */
[----:B------:R-:W-:-:S04]  /*00e0*/  LEA.HI R0, R4, R21, RZ, 0x8 ;  /* 0x0000001504007211 */ /* 0x000fc800078f40ff */
[----:B------:R-:W-:-:S04]  /*00f0*/  SHF.R.S32.HI R15, RZ, 0x8, R0 ;  /* 0x00000008ff0f7819 */ /* 0x000fc80000011400 */
[----:B------:R-:W-:-:S04]  /*0100*/  LEA.HI R4, R15, R15, RZ, 0x8 ;  /* 0x0000000f0f047211 */ /* 0x000fc800078f40ff */
[----:B------:R-:W-:-:S04]  /*0110*/  LOP3.LUT R4, R4, 0xffffff00, RZ, 0xc0, !PT ;  /* 0xffffff0004047812 */ /* 0x000fc800078ec0ff */
[----:B------:R-:W-:-:S05]  /*0120*/  IADD3 R15, R15, -R4, RZ ;  /* 0x800000040f0f7210 */ /* 0x000fca0007ffe0ff */
[----:B--2---:R-:W-:-:S06]  /*0130*/  IMAD.WIDE R4, R15, 0x4, R2 ;  /* 0x000000040f047825 */ /* 0x004fcc00078e0202 */
[----:B------:R-:W2:Y:S01]  /*0140*/  LDG.E.EL R4, desc[UR4][R4.64] ;  /* 0x0000000404047981 */ /* 0x000ea2000c2e1900 */
[----:B------:R-:W-:-:S04]  /*0150*/  IADD3 R0, R0, 0x200, RZ ;  /* 0x0000020000007810 */ /* 0x000fc80007ffe0ff */
[----:B------:R-:W-:-:S04]  /*0160*/  SHF.R.S32.HI R0, RZ, 0x8, R0 ;  /* 0x00000008ff007819 */ /* 0x000fc80000011400 */
[----:B------:R-:W-:-:S04]  /*0170*/  LEA.HI R6, R0, R0, RZ, 0x8 ;  /* 0x0000000000067211 */ /* 0x000fc800078f40ff */
[----:B------:R-:W-:-:S04]  /*0180*/  LOP3.LUT R13, R6, 0xffffff00, RZ, 0xc0, !PT ;  /* 0xffffff00060d7812 */ /* 0x000fc800078ec0ff */
[----:B------:R-:W-:-:S05]  /*0190*/  IADD3 R13, R0, -R13, RZ ;  /* 0x8000000d000d7210 */ /* 0x000fca0007ffe0ff */
[----:B------:R-:W-:-:S05]  /*01a0*/  IMAD.WIDE R2, R13, 0x4, R2 ;  /* 0x000000040d027825 */ /* 0x000fca00078e0202 */
[----:B------:R3:W2:Y:S01]  /*01b0*/  LDG.E.EL R20, desc[UR4][R2.64] ;  /* 0x0000000402147981 */ /* 0x0006a2000c2e1900 */
[----:B----4-:R-:W-:-:S04]  /*01c0*/  IMAD.WIDE R18, R15, 0x4, R10 ;  /* 0x000000040f127825 */ /* 0x010fc800078e020a */
[----:B-----5:R-:W-:Y:S01]  /*01d0*/  IMAD.WIDE R8, R21, 0x4, R8 ;  /* 0x0000000415087825 */ /* 0x020fe200078e0208 */
[----:B------:R-:W4:Y:S01]  /*01e0*/  LDG.E.EL R0, desc[UR4][R18.64] ;  /* 0x0000000412007981 */ /* 0x000f22000c2e1900 */
[----:B---3--:R-:W3:Y:S02]  /*01f0*/  LDC.64 R2, c[0x0][0x238] ;  /* 0x00008e00ff027b82 */ /* 0x008ee40000000a00 */
[----:B------:R-:W-:-:S04]  /*0200*/  IMAD.WIDE R24, R13, 0x4, R10 ;  /* 0x000000040d187825 */ /* 0x000fc800078e020a */
[--C-:B0-----:R-:W-:Y:S02]  /*0210*/  IMAD.WIDE R16, R15, 0x4, R28.reuse ;  /* 0x000000040f107825 */ /* 0x101fe400078e021c */
[----:B------:R-:W5:Y:S02]  /*0220*/  LDG.E.EL R24, desc[UR4][R24.64] ;  /* 0x0000000418187981 */ /* 0x000f64000c2e1900 */
[----:B------:R-:W-:Y:S02]  /*0230*/  IMAD.WIDE R28, R13, 0x4, R28 ;  /* 0x000000040d1c7825 */ /* 0x000fe400078e021c */
[----:B------:R-:W4:Y:S02]  /*0240*/  LDG.E.EL R22, desc[UR4][R16.64] ;  /* 0x0000000410167981 */ /* 0x000f24000c2e1900 */
[----:B-1----:R-:W-:Y:S02]  /*0250*/  IMAD.WIDE R14, R15, 0x4, R26 ;  /* 0x000000040f0e7825 */ /* 0x002fe400078e021a */
[----:B------:R0:W4:Y:S04]  /*0260*/  LDG.E.EL R25, desc[UR4][R28.64] ;  /* 0x000000041c197981 */ /* 0x000128000c2e1900 */
[----:B------:R-:W4:Y:S01]  /*0270*/  LDG.E.EL R23, desc[UR4][R14.64] ;  /* 0x000000040e177981 */ /* 0x000f22000c2e1900 */
[----:B0-----:R-:W-:Y:S01]  /*0280*/  HFMA2.MMA R28, -RZ, RZ, 1.625, 0 ;  /* 0x3e800000ff1c7435 */ /* 0x001fe200000001ff */
[----:B---3--:R-:W-:-:S04]  /*0290*/  IMAD.WIDE R2, R21, 0x4, R2 ;  /* 0x0000000415027825 */ /* 0x008fc800078e0202 */
[----:B------:R-:W-:-:S06]  /*02a0*/  IMAD.WIDE R26, R13, 0x4, R26 ;  /* 0x000000040d1a7825 */ /* 0x000fcc00078e021a */
[----:B------:R0:W3:Y:S01]  /*02b0*/  LDG.E.EL R26, desc[UR4][R26.64] ;  /* 0x000000041a1a7981 */ /* 0x0000e2000c2e1900 */
[----:B--2---:R-:W-:-:S03]  /*02c0*/  FADD R12, R4, 9.9999997473787516356e-06 ;  /* 0x3727c5ac040c7421 */ /* 0x004fc60000000000 */
[----:B------:R-:W4:Y:S03]  /*02d0*/  LDG.E.128 R4, desc[UR4][R8.64] ;  /* 0x0000000408047981 */ /* 0x000f26000c1e1d00 */
[----:B------:R-:W1:Y:S01]  /*02e0*/  MUFU.SQRT R12, R12 ;  /* 0x0000000c000c7308 */ /* 0x000e620000002000 */
[----:B------:R-:W5:Y:S01]  /*02f0*/  LDG.E.128 R8, desc[UR4][R8.64+0x800] ;  /* 0x0008000408087981 */ /* 0x000f62000c1e1d00 */
[C---:B-1----:R-:W-:Y:S02]  /*0300*/  FSETP.GT.AND P0, PT, R12.reuse, 8.50705917302346158658e+37, PT ;  /* 0x7e8000000c00780b */ /* 0x042fe40003f04000 */
[----:B------:R-:W-:-:S11]  /*0310*/  FSETP.GEU.AND P1, PT, R12, 1.175494350822287508e-38, PT ;  /* 0x008000000c00780b */ /* 0x000fd60003f2e000 */
[----:B------:R-:W-:-:S04]  /*0320*/  @P0 FMUL R12, R12, 0.25 ;  /* 0x3e8000000c0c0820 */ /* 0x000fc80000400000 */
[----:B------:R-:W-:-:S04]  /*0330*/  @!P1 FMUL R12, R12, 16777216 ;  /* 0x4b8000000c0c9820 */ /* 0x000fc80000400000 */
[----:B------:R1:W0:Y:S01]  /*0340*/  MUFU.RCP R18, R12 ;  /* 0x0000000c00127308 */ /* 0x0002220000001000 */
[----:B------:R-:W-:-:S05]  /*0350*/  FSEL R17, R28, 1, P0 ;  /* 0x3f8000001c117808 */ /* 0x000fca0000000000 */
[----:B------:R-:W-:Y:S01]  /*0360*/  @!P1 FMUL R17, R17, 16777216 ;  /* 0x4b80000011119820 */ /* 0x000fe20000400000 */
[----:B-1----:R-:W2:Y:S03]  /*0370*/  LDG.E.128 R12, desc[UR4][R2.64] ;  /* 0x00000004020c7981 */ /* 0x002ea6000c1e1d00 */
[----:B0-----:R-:W-:Y:S02]  /*0380*/  FMUL R27, R18, R17 ;  /* 0x00000011121b7220 */ /* 0x001fe40000400000 */
[----:B------:R0:W2:Y:S01]  /*0390*/  LDG.E.128 R16, desc[UR4][R2.64+0x800] ;  /* 0x0008000402107981 */ /* 0x0000a2000c1e1d00 */
[----:B------:R-:W-:-:S04]  /*03a0*/  FADD R20, R20, 9.9999997473787516356e-06 ;  /* 0x3727c5ac14147421 */ /* 0x000fc80000000000 */
[----:B------:R-:W1:Y:S02]  /*03b0*/  MUFU.SQRT R29, R20 ;  /* 0x00000014001d7308 */ /* 0x000e640000002000 */
[C---:B-1----:R-:W-:Y:S02]  /*03c0*/  FSETP.GT.AND P0, PT, R29.reuse, 8.50705917302346158658e+37, PT ;  /* 0x7e8000001d00780b */ /* 0x042fe40003f04000 */
[----:B------:R-:W-:-:S11]  /*03d0*/  FSETP.GEU.AND P1, PT, R29, 1.175494350822287508e-38, PT ;  /* 0x008000001d00780b */ /* 0x000fd60003f2e000 */
[----:B------:R-:W-:-:S04]  /*03e0*/  @P0 FMUL R29, R29, 0.25 ;  /* 0x3e8000001d1d0820 */ /* 0x000fc80000400000 */
[----:B------:R-:W-:Y:S01]  /*03f0*/  @!P1 FMUL R29, R29, 16777216 ;  /* 0x4b8000001d1d9820 */ /* 0x000fe20000400000 */
[--C-:B----4-:R-:W-:Y:S01]  /*0400*/  FADD R20, R7, -R0.reuse ;  /* 0x8000000007147221 */ /* 0x110fe20000000000 */
[--C-:B------:R-:W-:Y:S01]  /*0410*/  FADD R7, R4, -R0.reuse ;  /* 0x8000000004077221 */ /* 0x100fe20000000000 */
[--C-:B------:R-:W-:Y:S01]  /*0420*/  FADD R6, R6, -R0.reuse ;  /* 0x8000000006067221 */ /* 0x100fe20000000000 */
[----:B------:R-:W-:Y:S02]  /*0430*/  FADD R4, R5, -R0 ;  /* 0x8000000005047221 */ /* 0x000fe40000000000 */
[----:B------:R-:W1:Y:S01]  /*0440*/  MUFU.RCP R0, R29 ;  /* 0x0000001d00007308 */ /* 0x000e620000001000 */
[C---:B0-----:R-:W-:Y:S01]  /*0450*/  FMUL R3, R27.reuse, R20 ;  /* 0x000000141b037220 */ /* 0x041fe20000400000 */
[C---:B------:R-:W-:Y:S01]  /*0460*/  FMUL R2, R27.reuse, R7 ;  /* 0x000000071b027220 */ /* 0x040fe20000400000 */
[C---:B------:R-:W-:Y:S01]  /*0470*/  FMUL R20, R27.reuse, R6 ;  /* 0x000000061b147220 */ /* 0x040fe20000400000 */
[----:B------:R-:W-:Y:S01]  /*0480*/  FMUL R4, R27, R4 ;  /* 0x000000041b047220 */ /* 0x000fe20000400000 */
[----:B------:R-:W-:Y:S01]  /*0490*/  FSEL R7, R28, 1, P0 ;  /* 0x3f8000001c077808 */ /* 0x000fe20000000000 */
[C-C-:B------:R-:W-:Y:S01]  /*04a0*/  FFMA R6, R22.reuse, R3, R23.reuse ;  /* 0x0000000316067223 */ /* 0x140fe20000000017 */
[C-C-:B------:R-:W-:Y:S01]  /*04b0*/  FFMA R5, R22.reuse, R20, R23.reuse ;  /* 0x0000001416057223 */ /* 0x140fe20000000017 */
[C-C-:B------:R-:W-:Y:S01]  /*04c0*/  FFMA R4, R22.reuse, R4, R23.reuse ;  /* 0x0000000416047223 */ /* 0x140fe20000000017 */
[----:B------:R-:W-:Y:S01]  /*04d0*/  FFMA R23, R22, R2, R23 ;  /* 0x0000000216177223 */ /* 0x000fe20000000017 */
[----:B------:R-:W-:Y:S01]  /*04e0*/  @!P1 FMUL R7, R7, 16777216 ;  /* 0x4b80000007079820 */ /* 0x000fe20000400000 */
[----:B------:R-:W0:Y:S01]  /*04f0*/  LDC.64 R2, c[0x0][0x240] ;  /* 0x00009000ff027b82 */ /* 0x000e220000000a00 */
[--C-:B-----5:R-:W-:Y:S01]  /*0500*/  FADD R11, R11, -R24.reuse ;  /* 0x800000180b0b7221 */ /* 0x120fe20000000000 */
[--C-:B------:R-:W-:Y:S01]  /*0510*/  FADD R9, R9, -R24.reuse ;  /* 0x8000001809097221 */ /* 0x100fe20000000000 */
[--C-:B------:R-:W-:Y:S01]  /*0520*/  FADD R27, R8, -R24.reuse ;  /* 0x80000018081b7221 */ /* 0x100fe20000000000 */
[----:B-1----:R-:W-:Y:S01]  /*0530*/  FMUL R0, R0, R7 ;  /* 0x0000000700007220 */ /* 0x002fe20000400000 */
[----:B------:R-:W-:-:S03]  /*0540*/  FADD R7, R10, -R24 ;  /* 0x800000180a077221 */ /* 0x000fc60000000000 */
[C---:B------:R-:W-:Y:S01]  /*0550*/  FMUL R11, R0.reuse, R11 ;  /* 0x0000000b000b7220 */ /* 0x040fe20000400000 */
[C---:B------:R-:W-:Y:S01]  /*0560*/  FMUL R7, R0.reuse, R7 ;  /* 0x0000000700077220 */ /* 0x040fe20000400000 */
[C---:B------:R-:W-:Y:S01]  /*0570*/  FMUL R9, R0.reuse, R9 ;  /* 0x0000000900097220 */ /* 0x040fe20000400000 */
[----:B------:R-:W-:Y:S01]  /*0580*/  FMUL R27, R0, R27 ;  /* 0x0000001b001b7220 */ /* 0x000fe20000400000 */
[C-C-:B---3--:R-:W-:Y:S01]  /*0590*/  FFMA R0, R25.reuse, R11, R26.reuse ;  /* 0x0000000b19007223 */ /* 0x148fe2000000001a */
[C-C-:B------:R-:W-:Y:S01]  /*05a0*/  FFMA R7, R25.reuse, R7, R26.reuse ;  /* 0x0000000719077223 */ /* 0x140fe2000000001a */
[C-C-:B------:R-:W-:Y:S01]  /*05b0*/  FFMA R8, R25.reuse, R9, R26.reuse ;  /* 0x0000000919087223 */ /* 0x140fe2000000001a */
[----:B------:R-:W-:Y:S01]  /*05c0*/  FFMA R27, R25, R27, R26 ;  /* 0x0000001b191b7223 */ /* 0x000fe2000000001a */
[----:B--2---:R-:W-:Y:S01]  /*05d0*/  FSETP.GEU.AND P6, PT, R23, -R12, PT ;  /* 0x8000000c1700720b */ /* 0x004fe20003fce000 */
[----:B------:R-:W-:Y:S01]  /*05e0*/  FADD R12, R12, R23 ;  /* 0x000000170c0c7221 */ /* 0x000fe20000000000 */
[----:B------:R-:W-:Y:S01]  /*05f0*/  FSETP.GEU.AND P0, PT, R4, -R13, PT ;  /* 0x8000000d0400720b */ /* 0x000fe20003f0e000 */
[----:B------:R-:W-:Y:S01]  /*0600*/  FADD R13, R13, R4 ;  /* 0x000000040d0d7221 */ /* 0x000fe20000000000 */
[----:B------:R-:W-:-:S02]  /*0610*/  FSETP.GEU.AND P1, PT, R5, -R14, PT ;  /* 0x8000000e0500720b */ /* 0x000fc40003f2e000 */
[----:B------:R-:W-:Y:S01]  /*0620*/  SEL R4, R12, RZ, P6 ;  /* 0x000000ff0c047207 */ /* 0x000fe20003000000 */
[----:B------:R-:W-:Y:S01]  /*0630*/  FADD R14, R14, R5 ;  /* 0x000000050e0e7221 */ /* 0x000fe20000000000 */
[----:B------:R-:W-:Y:S01]  /*0640*/  FSETP.GEU.AND P2, PT, R6, -R15, PT ;  /* 0x8000000f0600720b */ /* 0x000fe20003f4e000 */
        /* <DEDUP_REMOVED lines=9> */
[----:B0-----:R-:W-:Y:S01]  /*06e0*/  IMAD.WIDE R2, R21, 0x4, R2 ;  /* 0x0000000415027825 */ /* 0x001fe200078e0202 */
[----:B------:R-:W-:-:S02]  /*06f0*/  SEL R5, R13, RZ, P0 ;  /* 0x000000ff0d057207 */ /* 0x000fc40000000000 */
[----:B------:R-:W-:Y:S02]  /*0700*/  SEL R6, R14, RZ, P1 ;  /* 0x000000ff0e067207 */ /* 0x000fe40000800000 */
[----:B------:R-:W-:Y:S02]  /*0710*/  SEL R7, R15, RZ, P2 ;  /* 0x000000ff0f077207 */ /* 0x000fe40001000000 */
[----:B------:R-:W-:Y:S02]  /*0720*/  SEL R16, R16, RZ, P3 ;  /* 0x000000ff10107207 */ /* 0x000fe40001800000 */
[----:B------:R-:W-:Y:S02]  /*0730*/  SEL R19, R0, RZ, P4 ;  /* 0x000000ff00137207 */ /* 0x000fe40002000000 */
[----:B------:R-:W-:Y:S02]  /*0740*/  SEL R17, R8, RZ, P5 ;  /* 0x000000ff08117207 */ /* 0x000fe40002800000 */
[----:B------:R-:W-:Y:S01]  /*0750*/  SEL R18, R18, RZ, P6 ;  /* 0x000000ff12127207 */ /* 0x000fe20003000000 */
[----:B------:R-:W-:Y:S04]  /*0760*/  STG.E.128 desc[UR4][R2.64], R4 ;  /* 0x0000000402007986 */ /* 0x000fe8000c101d04 */
[----:B------:R-:W-:Y:S01]  /*0770*/  STG.E.128 desc[UR4][R2.64+0x800], R16 ;  /* 0x0008001002007986 */ /* 0x000fe2000c101d04 */
[----:B------:R-:W-:Y:S05]  /*0780*/  EXIT ;  /* 0x000000000000794d */ /* 0x000fea0003800000 */
.L_x_0:
[----:B------:R-:W-:-:S00]  /*0790*/  BRA `(.L_x_0) ;  /* 0xfffffffc00fc7947 */ /* 0x000fc0000383ffff */
[----:B------:R-:W-:-:S00]  /*07a0*/  NOP ;  /* 0x0000000000007918 */ /* 0x000fc00000000000 */
        /* <DEDUP_REMOVED lines=13> */
.L_x_1:


//--------------------- .nv.global.init           --------------------------
	.section	.nv.global.init,"aw",@progbits
.nv.global.init:
	.type		_$_str,@object
	.size		_$_str,(_$_str_$_2 - _$_str)
_$_str:
        /*0000*/ 	.byte	0x5f, 0x5f, 0x43, 0x55, 0x44, 0x41, 0x5f, 0x46, 0x54, 0x5a, 0x00
	.type		_$_str_$_2,@object
	.size		_$_str_$_2,(.L_1 - _$_str_$_2)
_$_str_$_2:
        /*000b*/ 	.byte	0x5f, 0x5f, 0x43, 0x55, 0x44, 0x41, 0x5f, 0x50, 0x52, 0x45, 0x43, 0x5f, 0x53, 0x51, 0x52, 0x54
        /*001b*/ 	.byte	0x00
.L_1:


//--------------------- .nv.constant0.triton_poi_fused__native_batch_norm_legit_no_training_add_relu_3 --------------------------
	.section	.nv.constant0.triton_poi_fused__native_batch_norm_legit_no_training_add_relu_3,"a",@progbits
	.sectionflags	@""
	.align	4
.nv.constant0.triton_poi_fused__native_batch_norm_legit_no_training_add_relu_3:
	.zero		588
